	.headerflags	@"EF_CUDA_TEXMODE_UNIFIED EF_CUDA_64BIT_ADDRESS EF_CUDA_ACCELERATORS EF_CUDA_SM90 EF_CUDA_VIRTUAL_SM(EF_CUDA_SM90)"
	.elftype	@"ET_EXEC"


//--------------------- .nv.info                  --------------------------
	.section	.nv.info,"",@"SHT_CUDA_INFO"
	.align	4


	//----- nvinfo : EIATTR_REGCOUNT
	.align		4
        /*0000*/ 	.byte	0x04, 0x2f
        /*0002*/ 	.short	(.L_1 - .L_0)
	.align		4
.L_0:
        /*0004*/ 	.word	index@(triton_poi_fused_add_convolution_25)
        /*0008*/ 	.word	0x00000020


	//----- nvinfo : EIATTR_MIN_STACK_SIZE
	.align		4
.L_1:
        /*000c*/ 	.byte	0x04, 0x12
        /*000e*/ 	.short	(.L_3 - .L_2)
	.align		4
.L_2:
        /*0010*/ 	.word	index@(triton_poi_fused_add_convolution_25)
        /*0014*/ 	.word	0x00000000


	//----- nvinfo : EIATTR_FRAME_SIZE
	.align		4
.L_3:
        /*0018*/ 	.byte	0x04, 0x11
        /*001a*/ 	.short	(.L_5 - .L_4)
	.align		4
.L_4:
        /*001c*/ 	.word	index@(triton_poi_fused_add_convolution_25)
        /*0020*/ 	.word	0x00000000


	//----- nvinfo : EIATTR_MIN_STACK_SIZE
	.align		4
.L_5:
        /*0024*/ 	.byte	0x04, 0x12
        /*0026*/ 	.short	(.L_7 - .L_6)
	.align		4
.L_6:
        /*0028*/ 	.word	index@(triton_poi_fused_add_convolution_25)
        /*002c*/ 	.word	0x00000000
.L_7:


//--------------------- .nv.info.triton_poi_fused_add_convolution_25 --------------------------
	.section	.nv.info.triton_poi_fused_add_convolution_25,"",@"SHT_CUDA_INFO"
	.sectionflags	@""
	.align	4


	//----- nvinfo : EIATTR_CUDA_API_VERSION
	.align		4
        /*0000*/ 	.byte	0x04, 0x37
        /*0002*/ 	.short	(.L_9 - .L_8)
.L_8:
        /*0004*/ 	.word	0x0000007c


	//----- nvinfo : EIATTR_KPARAM_INFO
	.align		4
.L_9:
        /*0008*/ 	.byte	0x04, 0x17
        /*000a*/ 	.short	(.L_11 - .L_10)
.L_10:
        /*000c*/ 	.word	0x00000000
        /*0010*/ 	.short	0x0008
        /*0012*/ 	.short	0x0040
        /*0014*/ 	.byte	0x00, 0xf0, 0x11, 0x00


	//----- nvinfo : EIATTR_KPARAM_INFO
	.align		4
.L_11:
        /*0018*/ 	.byte	0x04, 0x17
        /*001a*/ 	.short	(.L_13 - .L_12)
.L_12:
        /*001c*/ 	.word	0x00000000
        /*0020*/ 	.short	0x0007
        /*0022*/ 	.short	0x0038
        /*0024*/ 	.byte	0x00, 0xf4, 0x21, 0x00


	//----- nvinfo : EIATTR_KPARAM_INFO
	.align		4
.L_13:
        /*0028*/ 	.byte	0x04, 0x17
        /*002a*/ 	.short	(.L_15 - .L_14)
.L_14:
        /*002c*/ 	.word	0x00000000
        /*0030*/ 	.short	0x0006
        /*0032*/ 	.short	0x0030
        /*0034*/ 	.byte	0x00, 0xf4, 0x21, 0x00


	//----- nvinfo : EIATTR_KPARAM_INFO
	.align		4
.L_15:
        /*0038*/ 	.byte	0x04, 0x17
        /*003a*/ 	.short	(.L_17 - .L_16)
.L_16:
        /*003c*/ 	.word	0x00000000
        /*0040*/ 	.short	0x0005
        /*0042*/ 	.short	0x0028
        /*0044*/ 	.byte	0x00, 0xf4, 0x21, 0x00


	//----- nvinfo : EIATTR_KPARAM_INFO
	.align		4
.L_17:
        /*0048*/ 	.byte	0x04, 0x17
        /*004a*/ 	.short	(.L_19 - .L_18)
.L_18:
        /*004c*/ 	.word	0x00000000
        /*0050*/ 	.short	0x0004
        /*0052*/ 	.short	0x0020
        /*0054*/ 	.byte	0x00, 0xf4, 0x21, 0x00


	//----- nvinfo : EIATTR_KPARAM_INFO
	.align		4
.L_19:
        /*0058*/ 	.byte	0x04, 0x17
        /*005a*/ 	.short	(.L_21 - .L_20)
.L_20:
        /*005c*/ 	.word	0x00000000
        /*0060*/ 	.short	0x0003
        /*0062*/ 	.short	0x0018
        /*0064*/ 	.byte	0x00, 0xf4, 0x21, 0x00


	//----- nvinfo : EIATTR_KPARAM_INFO
	.align		4
.L_21:
        /*0068*/ 	.byte	0x04, 0x17
        /*006a*/ 	.short	(.L_23 - .L_22)
.L_22:
        /*006c*/ 	.word	0x00000000
        /*0070*/ 	.short	0x0002
        /*0072*/ 	.short	0x0010
        /*0074*/ 	.byte	0x00, 0xf4, 0x21, 0x00


	//----- nvinfo : EIATTR_KPARAM_INFO
	.align		4
.L_23:
        /*0078*/ 	.byte	0x04, 0x17
        /*007a*/ 	.short	(.L_25 - .L_24)
.L_24:
        /*007c*/ 	.word	0x00000000
        /*0080*/ 	.short	0x0001
        /*0082*/ 	.short	0x0008
        /*0084*/ 	.byte	0x00, 0xf4, 0x21, 0x00


	//----- nvinfo : EIATTR_KPARAM_INFO
	.align		4
.L_25:
        /*0088*/ 	.byte	0x04, 0x17
        /*008a*/ 	.short	(.L_27 - .L_26)
.L_26:
        /*008c*/ 	.word	0x00000000
        /*0090*/ 	.short	0x0000
        /*0092*/ 	.short	0x0000
        /*0094*/ 	.byte	0x00, 0xf4, 0x21, 0x00


	//----- nvinfo : EIATTR_SPARSE_MMA_MASK
	.align		4
.L_27:
        /*0098*/ 	.byte	0x03, 0x50
        /*009a*/ 	.short	0x0000


	//----- nvinfo : EIATTR_MAXREG_COUNT
	.align		4
        /*009c*/ 	.byte	0x03, 0x1b
        /*009e*/ 	.short	0x00ff


	//----- nvinfo : EIATTR_EXIT_INSTR_OFFSETS
	.align		4
        /*00a0*/ 	.byte	0x04, 0x1c
        /*00a2*/ 	.short	(.L_29 - .L_28)


	//   ....[0]....
.L_28:
        /*00a4*/ 	.word	0x00000430


	//----- nvinfo : EIATTR_REQNTID
	.align		4
.L_29:
        /*00a8*/ 	.byte	0x04, 0x10
        /*00aa*/ 	.short	(.L_31 - .L_30)
.L_30:
        /*00ac*/ 	.word	0x00000080
        /*00b0*/ 	.word	0x00000001
        /*00b4*/ 	.word	0x00000001


	//----- nvinfo : EIATTR_CBANK_PARAM_SIZE
	.align		4
.L_31:
        /*00b8*/ 	.byte	0x03, 0x19
        /*00ba*/ 	.short	0x0044


	//----- nvinfo : EIATTR_PARAM_CBANK
	.align		4
        /*00bc*/ 	.byte	0x04, 0x0a
        /*00be*/ 	.short	(.L_33 - .L_32)
	.align		4
.L_32:
        /*00c0*/ 	.word	index@(.nv.constant0.triton_poi_fused_add_convolution_25)
        /*00c4*/ 	.short	0x0210
        /*00c6*/ 	.short	0x0044


	//----- nvinfo : EIATTR_SW_WAR
	.align		4
.L_33:
        /*00c8*/ 	.byte	0x04, 0x36
        /*00ca*/ 	.short	(.L_35 - .L_34)
.L_34:
        /*00cc*/ 	.word	0x00000008
.L_35:


//--------------------- .nv.callgraph             --------------------------
	.section	.nv.callgraph,"",@"SHT_CUDA_CALLGRAPH"
	.align	4
	.sectionentsize	8
	.align		4
        /*0000*/ 	.word	0x00000000
	.align		4
        /*0004*/ 	.word	0xffffffff
	.align		4
        /*0008*/ 	.word	0x00000000
	.align		4
        /*000c*/ 	.word	0xfffffffe
	.align		4
        /*0010*/ 	.word	0x00000000
	.align		4
        /*0014*/ 	.word	0xfffffffd
	.align		4
        /*0018*/ 	.word	0x00000000
	.align		4
        /*001c*/ 	.word	0xfffffffc


//--------------------- .text.triton_poi_fused_add_convolution_25 --------------------------
	.section	.text.triton_poi_fused_add_convolution_25,"ax",@progbits
	.align	128
        .global         triton_poi_fused_add_convolution_25
        .type           triton_poi_fused_add_convolution_25,@function
        .size           triton_poi_fused_add_convolution_25,(.L_x_1 - triton_poi_fused_add_convolution_25)
        .other          triton_poi_fused_add_convolution_25,@"STO_CUDA_ENTRY STV_DEFAULT"
triton_poi_fused_add_convolution_25:
.text.triton_poi_fused_add_convolution_25:
[----:B------:R-:W-:Y:S01]  /*0000*/  LDC R1, c[0x0][0x28] ;  /* 0x00000a00ff017b82 */ /* 0x000fe20000000800 */
[----:B------:R-:W1:Y:S07]  /*0010*/  S2R R0, SR_TID.X ;  /* 0x0000000000007919 */ /* 0x000e6e0000002100 */
[----:B------:R-:W2:Y:S01]  /*0020*/  LDC.64 R6, c[0x0][0x220] ;  /* 0x00008800ff067b82 */ /* 0x000ea20000000a00 */
[----:B------:R-:W-:Y:S01]  /*0030*/  ULDC.64 UR4, c[0x0][0x208] ;  /* 0x0000820000047ab9 */ /* 0x000fe20000000a00 */
[----:B------:R-:W3:Y:S06]  /*0040*/  S2R R21, SR_CTAID.X ;  /* 0x0000000000157919 */ /* 0x000eec0000002500 */
[----:B------:R-:W4:Y:S08]  /*0050*/  LDC.64 R8, c[0x0][0x228] ;  /* 0x00008a00ff087b82 */ /* 0x000f300000000a00 */
[----:B------:R-:W5:Y:S08]  /*0060*/  LDC.64 R4, c[0x0][0x218] ;  /* 0x00008600ff047b82 */ /* 0x000f700000000a00 */
[----:B------:R-:W5:Y:S01]  /*0070*/  LDC.64 R14, c[0x0][0x230] ;  /* 0x00008c00ff0e7b82 */ /* 0x000f620000000a00 */
[----:B-1----:R-:W-:-:S07]  /*0080*/  SHF.L.U32 R0, R0, 0x2, RZ ;  /* 0x0000000200007819 */ /* 0x002fce00000006ff */
[----:B------:R-:W1:Y:S01]  /*0090*/  LDC.64 R12, c[0x0][0x238] ;  /* 0x00008e00ff0c7b82 */ /* 0x000e620000000a00 */
[----:B---3--:R-:W-:Y:S02]  /*00a0*/  SHF.R.S32.HI R2, RZ, 0x16, R21 ;  /* 0x00000016ff027819 */ /* 0x008fe40000011415 */
[----:B------:R-:W-:Y:S02]  /*00b0*/  LOP3.LUT R0, R0, 0x1fc, RZ, 0xc0, !PT ;  /* 0x000001fc00007812 */ /* 0x000fe400078ec0ff */
[----:B------:R-:W-:-:S03]  /*00c0*/  SGXT R2, R2, 0x1 ;  /* 0x000000010202781a */ /* 0x000fc60000000200 */
[----:B------:R-:W3:Y:S01]  /*00d0*/  LDC.64 R18, c[0x0][0x240] ;  /* 0x00009000ff127b82 */ /* 0x000ee20000000a00 */
[----:B------:R-:W-:-:S04]  /*00e0*/  LEA R21, R21, R0, 0x9 ;  /* 0x0000000015157211 */ /* 0x000fc800078e48ff */
[----:B------:R-:W-:Y:S01]  /*00f0*/  LEA.HI R0, R2, R21, RZ, 0xc ;  /* 0x0000001502007211 */ /* 0x000fe200078f60ff */
[----:B--2---:R-:W-:Y:S02]  /*0100*/  IMAD.WIDE R6, R21, 0x4, R6 ;  /* 0x0000000415067825 */ /* 0x004fe400078e0206 */
[----:B------:R-:W2:Y:S01]  /*0110*/  LDC.64 R2, c[0x0][0x210] ;  /* 0x00008400ff027b82 */ /* 0x000ea20000000a00 */
[----:B------:R-:W-:-:S04]  /*0120*/  SHF.R.S32.HI R0, RZ, 0xc, R0 ;  /* 0x0000000cff007819 */ /* 0x000fc80000011400 */
[----:B------:R-:W-:-:S03]  /*0130*/  LEA.HI R10, R0, R0, RZ, 0x2 ;  /* 0x00000000000a7211 */ /* 0x000fc600078f10ff */
[----:B------:R-:W1:Y:S01]  /*0140*/  LDC.64 R16, c[0x0][0x248] ;  /* 0x00009200ff107b82 */ /* 0x000e620000000a00 */
[----:B------:R-:W-:-:S04]  /*0150*/  LOP3.LUT R23, R10, 0xfffffffc, RZ, 0xc0, !PT ;  /* 0xfffffffc0a177812 */ /* 0x000fc800078ec0ff */
[----:B------:R-:W-:-:S05]  /*0160*/  IADD3 R23, R0, -R23, RZ ;  /* 0x8000001700177210 */ /* 0x000fca0007ffe0ff */
[----:B----4-:R-:W-:-:S04]  /*0170*/  IMAD.WIDE R26, R23, 0x4, R8 ;  /* 0x00000004171a7825 */ /* 0x010fc800078e0208 */
[----:B-----5:R-:W-:Y:S01]  /*0180*/  IMAD.WIDE R24, R23, 0x4, R4 ;  /* 0x0000000417187825 */ /* 0x020fe200078e0204 */
[----:B------:R-:W4:Y:S03]  /*0190*/  LDG.E.EL R0, desc[UR4][R26.64] ;  /* 0x000000041a007981 */ /* 0x000f26000c2e1900 */
[C---:B--2---:R-:W-:Y:S01]  /*01a0*/  IMAD.WIDE R2, R21.reuse, 0x4, R2 ;  /* 0x0000000415027825 */ /* 0x044fe200078e0202 */
[----:B------:R-:W4:Y:S03]  /*01b0*/  LDG.E.128 R4, desc[UR4][R6.64] ;  /* 0x0000000406047981 */ /* 0x000f26000c1e1d00 */
[----:B0-----:R-:W-:Y:S01]  /*01c0*/  IMAD.WIDE R14, R21, 0x4, R14 ;  /* 0x00000004150e7825 */ /* 0x001fe200078e020e */
[----:B------:R0:W2:Y:S03]  /*01d0*/  LDG.E.EL R20, desc[UR4][R24.64] ;  /* 0x0000000418147981 */ /* 0x0000a6000c2e1900 */
[----:B-1----:R-:W-:Y:S01]  /*01e0*/  IMAD.WIDE R28, R23, 0x4, R12 ;  /* 0x00000004171c7825 */ /* 0x002fe200078e020c */
[----:B------:R-:W2:Y:S03]  /*01f0*/  LDG.E.128 R8, desc[UR4][R2.64] ;  /* 0x0000000402087981 */ /* 0x000ea6000c1e1d00 */
[----:B---3--:R-:W-:Y:S01]  /*0200*/  IMAD.WIDE R18, R21, 0x4, R18 ;  /* 0x0000000415127825 */ /* 0x008fe200078e0212 */
[----:B------:R-:W3:Y:S03]  /*0210*/  LDG.E.EL R22, desc[UR4][R28.64] ;  /* 0x000000041c167981 */ /* 0x000ee6000c2e1900 */
[----:B0-----:R-:W-:Y:S01]  /*0220*/  IMAD.WIDE R24, R23, 0x4, R16 ;  /* 0x0000000417187825 */ /* 0x001fe200078e0210 */
[----:B------:R-:W3:Y:S04]  /*0230*/  LDG.E.128 R12, desc[UR4][R14.64] ;  /* 0x000000040e0c7981 */ /* 0x000ee8000c1e1d00 */
[----:B------:R-:W5:Y:S04]  /*0240*/  LDG.E.EL R21, desc[UR4][R24.64] ;  /* 0x0000000418157981 */ /* 0x000f68000c2e1900 */
[----:B------:R-:W5:Y:S01]  /*0250*/  LDG.E.128 R16, desc[UR4][R18.64] ;  /* 0x0000000412107981 */ /* 0x000f62000c1e1d00 */
[--C-:B----4-:R-:W-:Y:S01]  /*0260*/  FADD R23, R4, R0.reuse ;  /* 0x0000000004177221 */ /* 0x110fe20000000000 */
[--C-:B------:R-:W-:Y:S01]  /*0270*/  FADD R4, R5, R0.reuse ;  /* 0x0000000005047221 */ /* 0x100fe20000000000 */
[--C-:B------:R-:W-:Y:S01]  /*0280*/  FADD R5, R6, R0.reuse ;  /* 0x0000000006057221 */ /* 0x100fe20000000000 */
[----:B------:R-:W-:Y:S01]  /*0290*/  FADD R0, R7, R0 ;  /* 0x0000000007007221 */ /* 0x000fe20000000000 */
[--C-:B--2---:R-:W-:Y:S01]  /*02a0*/  FADD R9, R9, R20.reuse ;  /* 0x0000001409097221 */ /* 0x104fe20000000000 */
[--C-:B------:R-:W-:Y:S01]  /*02b0*/  FADD R10, R10, R20.reuse ;  /* 0x000000140a0a7221 */ /* 0x100fe20000000000 */
[--C-:B------:R-:W-:Y:S01]  /*02c0*/  FADD R8, R8, R20.reuse ;  /* 0x0000001408087221 */ /* 0x100fe20000000000 */
[----:B------:R-:W-:Y:S01]  /*02d0*/  FADD R11, R11, R20 ;  /* 0x000000140b0b7221 */ /* 0x000fe20000000000 */
[----:B------:R-:W-:Y:S01]  /*02e0*/  FADD R4, R9, R4 ;  /* 0x0000000409047221 */ /* 0x000fe20000000000 */
[----:B------:R-:W-:Y:S01]  /*02f0*/  FADD R5, R10, R5 ;  /* 0x000000050a057221 */ /* 0x000fe20000000000 */
[----:B------:R-:W-:Y:S01]  /*0300*/  FADD R8, R8, R23 ;  /* 0x0000001708087221 */ /* 0x000fe20000000000 */
[----:B------:R-:W-:Y:S01]  /*0310*/  FADD R0, R11, R0 ;  /* 0x000000000b007221 */ /* 0x000fe20000000000 */
[--C-:B---3--:R-:W-:Y:S01]  /*0320*/  FADD R13, R13, R22.reuse ;  /* 0x000000160d0d7221 */ /* 0x108fe20000000000 */
[--C-:B------:R-:W-:Y:S01]  /*0330*/  FADD R14, R14, R22.reuse ;  /* 0x000000160e0e7221 */ /* 0x100fe20000000000 */
[--C-:B------:R-:W-:Y:S01]  /*0340*/  FADD R7, R12, R22.reuse ;  /* 0x000000160c077221 */ /* 0x100fe20000000000 */
[----:B------:R-:W-:Y:S01]  /*0350*/  FADD R15, R15, R22 ;  /* 0x000000160f0f7221 */ /* 0x000fe20000000000 */
[----:B------:R-:W-:Y:S01]  /*0360*/  FADD R6, R4, R13 ;  /* 0x0000000d04067221 */ /* 0x000fe20000000000 */
[----:B------:R-:W-:Y:S01]  /*0370*/  FADD R9, R5, R14 ;  /* 0x0000000e05097221 */ /* 0x000fe20000000000 */
[----:B------:R-:W-:Y:S01]  /*0380*/  FADD R7, R8, R7 ;  /* 0x0000000708077221 */ /* 0x000fe20000000000 */
[----:B------:R-:W-:Y:S01]  /*0390*/  FADD R0, R0, R15 ;  /* 0x0000000f00007221 */ /* 0x000fe20000000000 */
[--C-:B-----5:R-:W-:Y:S01]  /*03a0*/  FADD R4, R16, R21.reuse ;  /* 0x0000001510047221 */ /* 0x120fe20000000000 */
[--C-:B------:R-:W-:Y:S01]  /*03b0*/  FADD R5, R17, R21.reuse ;  /* 0x0000001511057221 */ /* 0x100fe20000000000 */
[--C-:B------:R-:W-:Y:S01]  /*03c0*/  FADD R18, R18, R21.reuse ;  /* 0x0000001512127221 */ /* 0x100fe20000000000 */
[----:B------:R-:W-:Y:S01]  /*03d0*/  FADD R19, R19, R21 ;  /* 0x0000001513137221 */ /* 0x000fe20000000000 */
[----:B------:R-:W-:Y:S01]  /*03e0*/  FADD R4, R4, R7 ;  /* 0x0000000704047221 */ /* 0x000fe20000000000 */
[----:B------:R-:W-:Y:S01]  /*03f0*/  FADD R5, R5, R6 ;  /* 0x0000000605057221 */ /* 0x000fe20000000000 */
[----:B------:R-:W-:Y:S01]  /*0400*/  FADD R6, R18, R9 ;  /* 0x0000000912067221 */ /* 0x000fe20000000000 */
[----:B------:R-:W-:-:S05]  /*0410*/  FADD R7, R19, R0 ;  /* 0x0000000013077221 */ /* 0x000fca0000000000 */
[----:B------:R-:W-:Y:S01]  /*0420*/  STG.E.128 desc[UR4][R2.64], R4 ;  /* 0x0000000402007986 */ /* 0x000fe2000c101d04 */
[----:B------:R-:W-:Y:S05]  /*0430*/  EXIT ;  /* 0x000000000000794d */ /* 0x000fea0003800000 */
.L_x_0:
[----:B------:R-:W-:-:S00]  /*0440*/  BRA `(.L_x_0) ;  /* 0xfffffffc00fc7947 */ /* 0x000fc0000383ffff */
[----:B------:R-:W-:-:S00]  /*0450*/  NOP ;  /* 0x0000000000007918 */ /* 0x000fc00000000000 */
        /* <DEDUP_REMOVED lines=10> */
.L_x_1:


//--------------------- .nv.constant0.triton_poi_fused_add_convolution_25 --------------------------
	.section	.nv.constant0.triton_poi_fused_add_convolution_25,"a",@progbits
	.sectionflags	@""
	.align	4
.nv.constant0.triton_poi_fused_add_convolution_25:
	.zero		596
